	.headerflags	@"EF_CUDA_TEXMODE_UNIFIED EF_CUDA_64BIT_ADDRESS EF_CUDA_ACCELERATORS EF_CUDA_SM90 EF_CUDA_VIRTUAL_SM(EF_CUDA_SM90)"
	.elftype	@"ET_EXEC"


//--------------------- .nv.info                  --------------------------
	.section	.nv.info,"",@"SHT_CUDA_INFO"
	.align	4


	//----- nvinfo : EIATTR_REGCOUNT
	.align		4
        /*0000*/ 	.byte	0x04, 0x2f
        /*0002*/ 	.short	(.L_3 - .L_2)
	.align		4
.L_2:
        /*0004*/ 	.word	index@(triton_poi_fused__native_batch_norm_legit_no_training_cat_2)
        /*0008*/ 	.word	0x0000001a


	//----- nvinfo : EIATTR_MIN_STACK_SIZE
	.align		4
.L_3:
        /*000c*/ 	.byte	0x04, 0x12
        /*000e*/ 	.short	(.L_5 - .L_4)
	.align		4
.L_4:
        /*0010*/ 	.word	index@(triton_poi_fused__native_batch_norm_legit_no_training_cat_2)
        /*0014*/ 	.word	0x00000000


	//----- nvinfo : EIATTR_FRAME_SIZE
	.align		4
.L_5:
        /*0018*/ 	.byte	0x04, 0x11
        /*001a*/ 	.short	(.L_7 - .L_6)
	.align		4
.L_6:
        /*001c*/ 	.word	index@(triton_poi_fused__native_batch_norm_legit_no_training_cat_2)
        /*0020*/ 	.word	0x00000000


	//----- nvinfo : EIATTR_MIN_STACK_SIZE
	.align		4
.L_7:
        /*0024*/ 	.byte	0x04, 0x12
        /*0026*/ 	.short	(.L_9 - .L_8)
	.align		4
.L_8:
        /*0028*/ 	.word	index@(triton_poi_fused__native_batch_norm_legit_no_training_cat_2)
        /*002c*/ 	.word	0x00000000
.L_9:


//--------------------- .nv.info.triton_poi_fused__native_batch_norm_legit_no_training_cat_2 --------------------------
	.section	.nv.info.triton_poi_fused__native_batch_norm_legit_no_training_cat_2,"",@"SHT_CUDA_INFO"
	.sectionflags	@""
	.align	4


	//----- nvinfo : EIATTR_CUDA_API_VERSION
	.align		4
        /*0000*/ 	.byte	0x04, 0x37
        /*0002*/ 	.short	(.L_11 - .L_10)
.L_10:
        /*0004*/ 	.word	0x0000007c


	//----- nvinfo : EIATTR_KPARAM_INFO
	.align		4
.L_11:
        /*0008*/ 	.byte	0x04, 0x17
        /*000a*/ 	.short	(.L_13 - .L_12)
.L_12:
        /*000c*/ 	.word	0x00000000
        /*0010*/ 	.short	0x0008
        /*0012*/ 	.short	0x0040
        /*0014*/ 	.byte	0x00, 0xf0, 0x11, 0x00


	//----- nvinfo : EIATTR_KPARAM_INFO
	.align		4
.L_13:
        /*0018*/ 	.byte	0x04, 0x17
        /*001a*/ 	.short	(.L_15 - .L_14)
.L_14:
        /*001c*/ 	.word	0x00000000
        /*0020*/ 	.short	0x0007
        /*0022*/ 	.short	0x0038
        /*0024*/ 	.byte	0x00, 0xf4, 0x21, 0x00


	//----- nvinfo : EIATTR_KPARAM_INFO
	.align		4
.L_15:
        /*0028*/ 	.byte	0x04, 0x17
        /*002a*/ 	.short	(.L_17 - .L_16)
.L_16:
        /*002c*/ 	.word	0x00000000
        /*0030*/ 	.short	0x0006
        /*0032*/ 	.short	0x0030
        /*0034*/ 	.byte	0x00, 0xf4, 0x21, 0x00


	//----- nvinfo : EIATTR_KPARAM_INFO
	.align		4
.L_17:
        /*0038*/ 	.byte	0x04, 0x17
        /*003a*/ 	.short	(.L_19 - .L_18)
.L_18:
        /*003c*/ 	.word	0x00000000
        /*0040*/ 	.short	0x0005
        /*0042*/ 	.short	0x0028
        /*0044*/ 	.byte	0x00, 0xf4, 0x21, 0x00


	//----- nvinfo : EIATTR_KPARAM_INFO
	.align		4
.L_19:
        /*0048*/ 	.byte	0x04, 0x17
        /*004a*/ 	.short	(.L_21 - .L_20)
.L_20:
        /*004c*/ 	.word	0x00000000
        /*0050*/ 	.short	0x0004
        /*0052*/ 	.short	0x0020
        /*0054*/ 	.byte	0x00, 0xf4, 0x21, 0x00


	//----- nvinfo : EIATTR_KPARAM_INFO
	.align		4
.L_21:
        /*0058*/ 	.byte	0x04, 0x17
        /*005a*/ 	.short	(.L_23 - .L_22)
.L_22:
        /*005c*/ 	.word	0x00000000
        /*0060*/ 	.short	0x0003
        /*0062*/ 	.short	0x0018
        /*0064*/ 	.byte	0x00, 0xf4, 0x21, 0x00


	//----- nvinfo : EIATTR_KPARAM_INFO
	.align		4
.L_23:
        /*0068*/ 	.byte	0x04, 0x17
        /*006a*/ 	.short	(.L_25 - .L_24)
.L_24:
        /*006c*/ 	.word	0x00000000
        /*0070*/ 	.short	0x0002
        /*0072*/ 	.short	0x0010
        /*0074*/ 	.byte	0x00, 0xf4, 0x21, 0x00


	//----- nvinfo : EIATTR_KPARAM_INFO
	.align		4
.L_25:
        /*0078*/ 	.byte	0x04, 0x17
        /*007a*/ 	.short	(.L_27 - .L_26)
.L_26:
        /*007c*/ 	.word	0x00000000
        /*0080*/ 	.short	0x0001
        /*0082*/ 	.short	0x0008
        /*0084*/ 	.byte	0x00, 0xf4, 0x21, 0x00


	//----- nvinfo : EIATTR_KPARAM_INFO
	.align		4
.L_27:
        /*0088*/ 	.byte	0x04, 0x17
        /*008a*/ 	.short	(.L_29 - .L_28)
.L_28:
        /*008c*/ 	.word	0x00000000
        /*0090*/ 	.short	0x0000
        /*0092*/ 	.short	0x0000
        /*0094*/ 	.byte	0x00, 0xf4, 0x21, 0x00


	//----- nvinfo : EIATTR_SPARSE_MMA_MASK
	.align		4
.L_29:
        /*0098*/ 	.byte	0x03, 0x50
        /*009a*/ 	.short	0x0000


	//----- nvinfo : EIATTR_MAXREG_COUNT
	.align		4
        /*009c*/ 	.byte	0x03, 0x1b
        /*009e*/ 	.short	0x00ff


	//----- nvinfo : EIATTR_EXIT_INSTR_OFFSETS
	.align		4
        /*00a0*/ 	.byte	0x04, 0x1c
        /*00a2*/ 	.short	(.L_31 - .L_30)


	//   ....[0]....
.L_30:
        /*00a4*/ 	.word	0x000005f0


	//   ....[1]....
        /*00a8*/ 	.word	0x00000610


	//----- nvinfo : EIATTR_REQNTID
	.align		4
.L_31:
        /*00ac*/ 	.byte	0x04, 0x10
        /*00ae*/ 	.short	(.L_33 - .L_32)
.L_32:
        /*00b0*/ 	.word	0x00000080
        /*00b4*/ 	.word	0x00000001
        /*00b8*/ 	.word	0x00000001


	//----- nvinfo : EIATTR_CBANK_PARAM_SIZE
	.align		4
.L_33:
        /*00bc*/ 	.byte	0x03, 0x19
        /*00be*/ 	.short	0x0044


	//----- nvinfo : EIATTR_PARAM_CBANK
	.align		4
        /*00c0*/ 	.byte	0x04, 0x0a
        /*00c2*/ 	.short	(.L_35 - .L_34)
	.align		4
.L_34:
        /*00c4*/ 	.word	index@(.nv.constant0.triton_poi_fused__native_batch_norm_legit_no_training_cat_2)
        /*00c8*/ 	.short	0x0210
        /*00ca*/ 	.short	0x0044


	//----- nvinfo : EIATTR_SW_WAR
	.align		4
.L_35:
        /*00cc*/ 	.byte	0x04, 0x36
        /*00ce*/ 	.short	(.L_37 - .L_36)
.L_36:
        /*00d0*/ 	.word	0x00000008
.L_37:


//--------------------- .nv.callgraph             --------------------------
	.section	.nv.callgraph,"",@"SHT_CUDA_CALLGRAPH"
	.align	4
	.sectionentsize	8
	.align		4
        /*0000*/ 	.word	0x00000000
	.align		4
        /*0004*/ 	.word	0xffffffff
	.align		4
        /*0008*/ 	.word	0x00000000
	.align		4
        /*000c*/ 	.word	0xfffffffe
	.align		4
        /*0010*/ 	.word	0x00000000
	.align		4
        /*0014*/ 	.word	0xfffffffd
	.align		4
        /*0018*/ 	.word	0x00000000
	.align		4
        /*001c*/ 	.word	0xfffffffc


//--------------------- .nv.constant4             --------------------------
	.section	.nv.constant4,"a",@progbits
	.align	8
	.align		8
.nv.constant4:
        /*0000*/ 	.dword	_$_str
	.align		8
        /*0008*/ 	.dword	_$_str_$_2


//--------------------- .text.triton_poi_fused__native_batch_norm_legit_no_training_cat_2 --------------------------
	.section	.text.triton_poi_fused__native_batch_norm_legit_no_training_cat_2,"ax",@progbits
	.align	128
        .global         triton_poi_fused__native_batch_norm_legit_no_training_cat_2
        .type           triton_poi_fused__native_batch_norm_legit_no_training_cat_2,@function
        .size           triton_poi_fused__native_batch_norm_legit_no_training_cat_2,(.L_x_1 - triton_poi_fused__native_batch_norm_legit_no_training_cat_2)
        .other          triton_poi_fused__native_batch_norm_legit_no_training_cat_2,@"STO_CUDA_ENTRY STV_DEFAULT"
triton_poi_fused__native_batch_norm_legit_no_training_cat_2:
.text.triton_poi_fused__native_batch_norm_legit_no_training_cat_2:
[----:B------:R-:W0:Y:S01]  /*0000*/  LDC R1, c[0x0][0x28] ;  /* 0x00000a00ff017b82 */ /* 0x000e220000000800 */
[----:B------:R-:W1:Y:S07]  /*0010*/  S2R R0, SR_TID.X ;  /* 0x0000000000007919 */ /* 0x000e6e0000002100 */
[----:B------:R-:W2:Y:S01]  /*0020*/  LDC.64 R4, c[0x0][0x228] ;  /* 0x00008a00ff047b82 */ /* 0x000ea20000000a00 */
[----:B------:R-:W-:Y:S01]  /*0030*/  CS2R R10, SRZ ;  /* 0x00000000000a7805 */ /* 0x000fe2000001ff00 */
[----:B------:R-:W-:Y:S01]  /*0040*/  ULDC.64 UR4, c[0x0][0x208] ;  /* 0x0000820000047ab9 */ /* 0x000fe20000000a00 */
[----:B------:R-:W3:Y:S01]  /*0050*/  S2R R3, SR_CTAID.X ;  /* 0x0000000000037919 */ /* 0x000ee20000002500 */
[----:B------:R-:W-:-:S04]  /*0060*/  ULDC.64 UR6, c[0x0][0x218] ;  /* 0x0000860000067ab9 */ /* 0x000fc80000000a00 */
[----:B------:R-:W4:Y:S01]  /*0070*/  LDC.64 R16, c[0x0][0x220] ;  /* 0x00008800ff107b82 */ /* 0x000f220000000a00 */
[----:B-1----:R-:W-:-:S05]  /*0080*/  IMAD.SHL.U32 R0, R0, 0x2, RZ ;  /* 0x0000000200007824 */ /* 0x002fca00078e00ff */
[----:B------:R-:W-:-:S05]  /*0090*/  LOP3.LUT R0, R0, 0xfe, RZ, 0xc0, !PT ;  /* 0x000000fe00007812 */ /* 0x000fca00078ec0ff */
[----:B---3--:R-:W-:-:S05]  /*00a0*/  IMAD R0, R3, 0x100, R0 ;  /* 0x0000010003007824 */ /* 0x008fca00078e0200 */
[----:B------:R-:W-:Y:S02]  /*00b0*/  SHF.R.S32.HI R7, RZ, 0x1f, R0 ;  /* 0x0000001fff077819 */ /* 0x000fe40000011400 */
[----:B------:R-:W-:Y:S02]  /*00c0*/  ISETP.GE.AND P0, PT, R0, 0x100, PT ;  /* 0x000001000000780c */ /* 0x000fe40003f06270 */
[----:B------:R-:W-:-:S04]  /*00d0*/  LEA.HI R6, R7, R0, RZ, 0x4 ;  /* 0x0000000007067211 */ /* 0x000fc800078f20ff */
[----:B------:R-:W-:-:S04]  /*00e0*/  SHF.R.S32.HI R15, RZ, 0x4, R6 ;  /* 0x00000004ff0f7819 */ /* 0x000fc80000011406 */
[----:B------:R-:W-:-:S04]  /*00f0*/  LEA.HI R2, R15, R15, RZ, 0x2 ;  /* 0x0000000f0f027211 */ /* 0x000fc800078f10ff */
[----:B------:R-:W-:-:S05]  /*0100*/  LOP3.LUT R2, R2, 0xfffffffc, RZ, 0xc0, !PT ;  /* 0xfffffffc02027812 */ /* 0x000fca00078ec0ff */
[----:B------:R-:W-:Y:S01]  /*0110*/  IMAD.IADD R15, R15, 0x1, -R2 ;  /* 0x000000010f0f7824 */ /* 0x000fe200078e0a02 */
[----:B------:R-:W-:Y:S01]  /*0120*/  LEA.HI R8, R7, R0, RZ, 0x6 ;  /* 0x0000000007087211 */ /* 0x000fe200078f30ff */
[----:B------:R-:W1:Y:S02]  /*0130*/  LDC.64 R2, c[0x0][0x210] ;  /* 0x00008400ff027b82 */ /* 0x000e640000000a00 */
[----:B--2---:R-:W-:-:S05]  /*0140*/  IMAD.WIDE R4, R15, 0x4, R4 ;  /* 0x000000040f047825 */ /* 0x004fca00078e0204 */
[----:B------:R-:W2:Y:S04]  /*0150*/  @!P0 LDG.E.EL R10, desc[UR4][R4.64] ;  /* 0x00000004040a8981 */ /* 0x000ea8000c2e1900 */
[----:B------:R3:W5:Y:S01]  /*0160*/  @!P0 LDG.E.EL R11, desc[UR4][R4.64] ;  /* 0x00000004040b8981 */ /* 0x000762000c2e1900 */
[----:B------:R-:W-:Y:S02]  /*0170*/  SHF.R.S32.HI R9, RZ, 0x6, R8 ;  /* 0x00000006ff097819 */ /* 0x000fe40000011408 */
[----:B------:R-:W-:Y:S02]  /*0180*/  LOP3.LUT R7, R6, 0xfffffff0, RZ, 0xc0, !PT ;  /* 0xfffffff006077812 */ /* 0x000fe400078ec0ff */
[----:B------:R-:W-:Y:S01]  /*0190*/  LOP3.LUT R13, R8, 0xffffffc0, RZ, 0xc0, !PT ;  /* 0xffffffc0080d7812 */ /* 0x000fe200078ec0ff */
[----:B------:R-:W-:Y:S01]  /*01a0*/  IMAD.SHL.U32 R6, R9, 0x20, RZ ;  /* 0x0000002009067824 */ /* 0x000fe200078e00ff */
[----:B------:R-:W-:Y:S01]  /*01b0*/  ISETP.GE.AND P2, PT, R15, 0x2, PT ;  /* 0x000000020f00780c */ /* 0x000fe20003f46270 */
[----:B------:R-:W-:-:S02]  /*01c0*/  IMAD.IADD R7, R0, 0x1, -R7 ;  /* 0x0000000100077824 */ /* 0x000fc400078e0a07 */
[----:B------:R-:W-:Y:S01]  /*01d0*/  IMAD.SHL.U32 R8, R15, 0x10, RZ ;  /* 0x000000100f087824 */ /* 0x000fe200078e00ff */
[----:B------:R-:W-:Y:S02]  /*01e0*/  IADD3 R23, R6, R0, -R13 ;  /* 0x0000000006177210 */ /* 0x000fe40007ffe80d */
[--C-:B---3--:R-:W-:Y:S01]  /*01f0*/  SHF.R.S32.HI R5, RZ, 0x1f, R6.reuse ;  /* 0x0000001fff057819 */ /* 0x108fe20000011406 */
[----:B------:R-:W3:Y:S01]  /*0200*/  LDC.64 R12, c[0x0][0x230] ;  /* 0x00008c00ff0c7b82 */ /* 0x000ee20000000a00 */
[----:B------:R-:W-:Y:S01]  /*0210*/  IADD3 R6, P1, P3, R8, R7, R6 ;  /* 0x0000000708067210 */ /* 0x000fe20007b3e006 */
[----:B-1----:R-:W-:Y:S01]  /*0220*/  IMAD.WIDE R22, R23, 0x4, R2 ;  /* 0x0000000417167825 */ /* 0x002fe200078e0202 */
[----:B------:R-:W-:Y:S02]  /*0230*/  SHF.R.S32.HI R4, RZ, 0x1f, R8 ;  /* 0x0000001fff047819 */ /* 0x000fe40000011408 */
[----:B------:R-:W-:Y:S02]  /*0240*/  SHF.R.S32.HI R7, RZ, 0x1f, R7 ;  /* 0x0000001fff077819 */ /* 0x000fe40000011407 */
[----:B------:R-:W-:Y:S01]  /*0250*/  ISETP.LT.AND P4, PT, R0, 0x100, !P2 ;  /* 0x000001000000780c */ /* 0x000fe20005781270 */
[----:B------:R-:W1:Y:S01]  /*0260*/  LDC.64 R8, c[0x0][0x238] ;  /* 0x00008e00ff087b82 */ /* 0x000e620000000a00 */
[----:B------:R-:W-:-:S02]  /*0270*/  IADD3.X R7, R4, R7, R5, P1, P3 ;  /* 0x0000000704077210 */ /* 0x000fc40000fe6405 */
[----:B------:R-:W-:Y:S02]  /*0280*/  CS2R R4, SRZ ;  /* 0x0000000000047805 */ /* 0x000fe4000001ff00 */
[C---:B------:R-:W-:Y:S02]  /*0290*/  ISETP.GT.AND P1, PT, R15.reuse, 0x1, !P0 ;  /* 0x000000010f00780c */ /* 0x040fe40004724270 */
[C---:B------:R-:W-:Y:S02]  /*02a0*/  LEA R18, P3, R6.reuse, UR6, 0x2 ;  /* 0x0000000606127c11 */ /* 0x040fe4000f8610ff */
[----:B------:R-:W-:Y:S02]  /*02b0*/  CS2R R2, SRZ ;  /* 0x0000000000027805 */ /* 0x000fe4000001ff00 */
[----:B------:R-:W-:Y:S02]  /*02c0*/  LEA.HI.X R19, R6, UR7, R7, 0x2, P3 ;  /* 0x0000000706137c11 */ /* 0x000fe400098f1407 */
[----:B------:R-:W-:Y:S01]  /*02d0*/  CS2R R6, SRZ ;  /* 0x0000000000067805 */ /* 0x000fe2000001ff00 */
[C---:B----4-:R-:W-:Y:S01]  /*02e0*/  IMAD.WIDE R16, R15.reuse, 0x4, R16 ;  /* 0x000000040f107825 */ /* 0x050fe200078e0210 */
[----:B------:R-:W4:Y:S04]  /*02f0*/  @P4 LDG.E.64 R4, desc[UR4][R22.64] ;  /* 0x0000000416044981 */ /* 0x000f28000c1e1b00 */
[----:B------:R1:W4:Y:S01]  /*0300*/  @P1 LDG.E.64 R2, desc[UR4][R18.64+-0x80] ;  /* 0xffff800412021981 */ /* 0x000322000c1e1b00 */
[----:B---3--:R-:W-:-:S03]  /*0310*/  IMAD.WIDE R12, R15, 0x4, R12 ;  /* 0x000000040f0c7825 */ /* 0x008fc600078e020c */
[----:B------:R-:W3:Y:S04]  /*0320*/  @!P0 LDG.E.EL R7, desc[UR4][R16.64] ;  /* 0x0000000410078981 */ /* 0x000ee8000c2e1900 */
[----:B------:R-:W3:Y:S01]  /*0330*/  @!P0 LDG.E.EL R6, desc[UR4][R16.64] ;  /* 0x0000000410068981 */ /* 0x000ee2000c2e1900 */
[----:B-1----:R-:W-:Y:S01]  /*0340*/  IMAD.WIDE R20, R15, 0x4, R8 ;  /* 0x000000040f147825 */ /* 0x002fe200078e0208 */
[----:B------:R-:W-:Y:S02]  /*0350*/  CS2R R8, SRZ ;  /* 0x0000000000087805 */ /* 0x000fe4000001ff00 */
[----:B------:R-:W-:-:S04]  /*0360*/  CS2R R14, SRZ ;  /* 0x00000000000e7805 */ /* 0x000fc8000001ff00 */
[----:B------:R-:W3:Y:S04]  /*0370*/  @!P0 LDG.E.EL R8, desc[UR4][R12.64] ;  /* 0x000000040c088981 */ /* 0x000ee8000c2e1900 */
[----:B------:R1:W3:Y:S04]  /*0380*/  @!P0 LDG.E.EL R9, desc[UR4][R12.64] ;  /* 0x000000040c098981 */ /* 0x0002e8000c2e1900 */
[----:B------:R-:W3:Y:S04]  /*0390*/  @!P0 LDG.E.EL R15, desc[UR4][R20.64] ;  /* 0x00000004140f8981 */ /* 0x000ee8000c2e1900 */
[----:B------:R-:W3:Y:S01]  /*03a0*/  @!P0 LDG.E.EL R14, desc[UR4][R20.64] ;  /* 0x00000004140e8981 */ /* 0x000ee2000c2e1900 */
[----:B0-----:R-:W-:Y:S01]  /*03b0*/  IMAD.MOV.U32 R18, RZ, RZ, 0x3e800000 ;  /* 0x3e800000ff127424 */ /* 0x001fe200078e00ff */
[----:B-1----:R-:W0:Y:S02]  /*03c0*/  LDC.64 R12, c[0x0][0x240] ;  /* 0x00009000ff0c7b82 */ /* 0x002e240000000a00 */
[----:B0-----:R-:W-:-:S04]  /*03d0*/  IMAD.WIDE R12, R0, 0x4, R12 ;  /* 0x00000004000c7825 */ /* 0x001fc800078e020c */
[----:B--2---:R-:W-:-:S04]  /*03e0*/  FADD R10, R10, 9.9999997473787516356e-06 ;  /* 0x3727c5ac0a0a7421 */ /* 0x004fc80000000000 */
[----:B------:R-:W0:Y:S01]  /*03f0*/  MUFU.SQRT R16, R10 ;  /* 0x0000000a00107308 */ /* 0x000e220000002000 */
[----:B-----5:R-:W-:-:S07]  /*0400*/  FADD R11, R11, 9.9999997473787516356e-06 ;  /* 0x3727c5ac0b0b7421 */ /* 0x020fce0000000000 */
[----:B------:R1:W2:Y:S01]  /*0410*/  MUFU.SQRT R17, R11 ;  /* 0x0000000b00117308 */ /* 0x0002a20000002000 */
[C---:B0-----:R-:W-:Y:S02]  /*0420*/  FSETP.GT.AND P6, PT, R16.reuse, 8.50705917302346158658e+37, PT ;  /* 0x7e8000001000780b */ /* 0x041fe40003fc4000 */
[----:B------:R-:W-:Y:S01]  /*0430*/  FSETP.GEU.AND P3, PT, R16, 1.175494350822287508e-38, PT ;  /* 0x008000001000780b */ /* 0x000fe20003f6e000 */
[----:B-1----:R-:W0:Y:S01]  /*0440*/  LDC.64 R10, c[0x0][0x248] ;  /* 0x00009200ff0a7b82 */ /* 0x002e220000000a00 */
[----:B------:R-:W-:Y:S02]  /*0450*/  FSEL R19, R18, 1, P6 ;  /* 0x3f80000012137808 */ /* 0x000fe40003000000 */
[----:B--2---:R-:W-:-:S04]  /*0460*/  FSETP.GT.AND P5, PT, R17, 8.50705917302346158658e+37, PT ;  /* 0x7e8000001100780b */ /* 0x004fc80003fa4000 */
[----:B------:R-:W-:-:S03]  /*0470*/  FSEL R18, R18, 1, P5 ;  /* 0x3f80000012127808 */ /* 0x000fc60002800000 */
[----:B------:R-:W-:Y:S01]  /*0480*/  @P6 FMUL R16, R16, 0.25 ;  /* 0x3e80000010106820 */ /* 0x000fe20000400000 */
[----:B------:R-:W-:Y:S01]  /*0490*/  FSETP.GEU.AND P6, PT, R17, 1.175494350822287508e-38, PT ;  /* 0x008000001100780b */ /* 0x000fe20003fce000 */
[----:B------:R-:W-:Y:S02]  /*04a0*/  @!P3 FMUL R19, R19, 16777216 ;  /* 0x4b8000001313b820 */ /* 0x000fe40000400000 */
[----:B------:R-:W-:Y:S01]  /*04b0*/  @!P3 FMUL R16, R16, 16777216 ;  /* 0x4b8000001010b820 */ /* 0x000fe20000400000 */
[----:B----4-:R-:W-:Y:S01]  /*04c0*/  SEL R4, R4, RZ, P4 ;  /* 0x000000ff04047207 */ /* 0x010fe20002000000 */
[----:B------:R-:W-:Y:S01]  /*04d0*/  @P5 FMUL R17, R17, 0.25 ;  /* 0x3e80000011115820 */ /* 0x000fe20000400000 */
[----:B------:R-:W-:-:S03]  /*04e0*/  SEL R5, R5, RZ, P4 ;  /* 0x000000ff05057207 */ /* 0x000fc60002000000 */
[----:B------:R-:W1:Y:S01]  /*04f0*/  MUFU.RCP R16, R16 ;  /* 0x0000001000107308 */ /* 0x000e620000001000 */
[----:B------:R-:W-:Y:S02]  /*0500*/  @P2 SEL R4, R2, RZ, P1 ;  /* 0x000000ff02042207 */ /* 0x000fe40000800000 */
[----:B------:R-:W-:Y:S01]  /*0510*/  @P2 SEL R5, R3, RZ, P1 ;  /* 0x000000ff03052207 */ /* 0x000fe20000800000 */
[----:B------:R-:W-:Y:S01]  /*0520*/  @!P6 FMUL R17, R17, 16777216 ;  /* 0x4b8000001111e820 */ /* 0x000fe20000400000 */
[----:B------:R-:W-:Y:S01]  /*0530*/  @!P6 FMUL R18, R18, 16777216 ;  /* 0x4b8000001212e820 */ /* 0x000fe20000400000 */
[----:B---3--:R-:W-:Y:S01]  /*0540*/  FADD R7, R4, -R7 ;  /* 0x8000000704077221 */ /* 0x008fe20000000000 */
[----:B0-----:R-:W-:-:S04]  /*0550*/  IMAD.WIDE R10, R0, 0x4, R10 ;  /* 0x00000004000a7825 */ /* 0x001fc800078e020a */
[----:B------:R-:W-:Y:S01]  /*0560*/  FADD R6, R5, -R6 ;  /* 0x8000000605067221 */ /* 0x000fe20000000000 */
[----:B------:R0:W-:Y:S01]  /*0570*/  @!P0 STG.E.64 desc[UR4][R12.64], R4 ;  /* 0x000000040c008986 */ /* 0x0001e2000c101b04 */
[----:B------:R-:W2:Y:S01]  /*0580*/  MUFU.RCP R17, R17 ;  /* 0x0000001100117308 */ /* 0x000ea20000001000 */
[----:B-1----:R-:W-:-:S04]  /*0590*/  FMUL R16, R16, R19 ;  /* 0x0000001310107220 */ /* 0x002fc80000400000 */
[----:B------:R-:W-:-:S04]  /*05a0*/  FMUL R16, R7, R16 ;  /* 0x0000001007107220 */ /* 0x000fc80000400000 */
[----:B------:R-:W-:Y:S01]  /*05b0*/  FFMA R8, R16, R8, R15 ;  /* 0x0000000810087223 */ /* 0x000fe2000000000f */
[----:B--2---:R-:W-:-:S04]  /*05c0*/  FMUL R3, R17, R18 ;  /* 0x0000001211037220 */ /* 0x004fc80000400000 */
[----:B------:R-:W-:-:S04]  /*05d0*/  FMUL R3, R6, R3 ;  /* 0x0000000306037220 */ /* 0x000fc80000400000 */
[----:B------:R-:W-:Y:S01]  /*05e0*/  FFMA R9, R3, R9, R14 ;  /* 0x0000000903097223 */ /* 0x000fe2000000000e */
[----:B0-----:R-:W-:Y:S06]  /*05f0*/  @P0 EXIT ;  /* 0x000000000000094d */ /* 0x001fec0003800000 */
[----:B------:R-:W-:Y:S01]  /*0600*/  STG.E.64 desc[UR4][R10.64], R8 ;  /* 0x000000080a007986 */ /* 0x000fe2000c101b04 */
[----:B------:R-:W-:Y:S05]  /*0610*/  EXIT ;  /* 0x000000000000794d */ /* 0x000fea0003800000 */
.L_x_0:
[----:B------:R-:W-:-:S00]  /*0620*/  BRA `(.L_x_0) ;  /* 0xfffffffc00fc7947 */ /* 0x000fc0000383ffff */
[----:B------:R-:W-:-:S00]  /*0630*/  NOP ;  /* 0x0000000000007918 */ /* 0x000fc00000000000 */
        /* <DEDUP_REMOVED lines=12> */
.L_x_1:


//--------------------- .nv.global.init           --------------------------
	.section	.nv.global.init,"aw",@progbits
.nv.global.init:
	.type		_$_str,@object
	.size		_$_str,(_$_str_$_2 - _$_str)
_$_str:
        /*0000*/ 	.byte	0x5f, 0x5f, 0x43, 0x55, 0x44, 0x41, 0x5f, 0x46, 0x54, 0x5a, 0x00
	.type		_$_str_$_2,@object
	.size		_$_str_$_2,(.L_1 - _$_str_$_2)
_$_str_$_2:
        /*000b*/ 	.byte	0x5f, 0x5f, 0x43, 0x55, 0x44, 0x41, 0x5f, 0x50, 0x52, 0x45, 0x43, 0x5f, 0x53, 0x51, 0x52, 0x54
        /*001b*/ 	.byte	0x00
.L_1:


//--------------------- .nv.constant0.triton_poi_fused__native_batch_norm_legit_no_training_cat_2 --------------------------
	.section	.nv.constant0.triton_poi_fused__native_batch_norm_legit_no_training_cat_2,"a",@progbits
	.sectionflags	@""
	.align	4
.nv.constant0.triton_poi_fused__native_batch_norm_legit_no_training_cat_2:
	.zero		596
